	.headerflags	@"EF_CUDA_TEXMODE_UNIFIED EF_CUDA_64BIT_ADDRESS EF_CUDA_ACCELERATORS EF_CUDA_SM90 EF_CUDA_VIRTUAL_SM(EF_CUDA_SM90)"
	.elftype	@"ET_EXEC"


//--------------------- .nv.info                  --------------------------
	.section	.nv.info,"",@"SHT_CUDA_INFO"
	.align	4


	//----- nvinfo : EIATTR_REGCOUNT
	.align		4
        /*0000*/ 	.byte	0x04, 0x2f
        /*0002*/ 	.short	(.L_1 - .L_0)
	.align		4
.L_0:
        /*0004*/ 	.word	index@(triton_poi_fused_convolution_max_pool2d_with_indices_relu_35)
        /*0008*/ 	.word	0x00000010


	//----- nvinfo : EIATTR_MIN_STACK_SIZE
	.align		4
.L_1:
        /*000c*/ 	.byte	0x04, 0x12
        /*000e*/ 	.short	(.L_3 - .L_2)
	.align		4
.L_2:
        /*0010*/ 	.word	index@(triton_poi_fused_convolution_max_pool2d_with_indices_relu_35)
        /*0014*/ 	.word	0x00000000


	//----- nvinfo : EIATTR_FRAME_SIZE
	.align		4
.L_3:
        /*0018*/ 	.byte	0x04, 0x11
        /*001a*/ 	.short	(.L_5 - .L_4)
	.align		4
.L_4:
        /*001c*/ 	.word	index@(triton_poi_fused_convolution_max_pool2d_with_indices_relu_35)
        /*0020*/ 	.word	0x00000000


	//----- nvinfo : EIATTR_MIN_STACK_SIZE
	.align		4
.L_5:
        /*0024*/ 	.byte	0x04, 0x12
        /*0026*/ 	.short	(.L_7 - .L_6)
	.align		4
.L_6:
        /*0028*/ 	.word	index@(triton_poi_fused_convolution_max_pool2d_with_indices_relu_35)
        /*002c*/ 	.word	0x00000000
.L_7:


//--------------------- .nv.info.triton_poi_fused_convolution_max_pool2d_with_indices_relu_35 --------------------------
	.section	.nv.info.triton_poi_fused_convolution_max_pool2d_with_indices_relu_35,"",@"SHT_CUDA_INFO"
	.sectionflags	@""
	.align	4


	//----- nvinfo : EIATTR_CUDA_API_VERSION
	.align		4
        /*0000*/ 	.byte	0x04, 0x37
        /*0002*/ 	.short	(.L_9 - .L_8)
.L_8:
        /*0004*/ 	.word	0x0000007c


	//----- nvinfo : EIATTR_KPARAM_INFO
	.align		4
.L_9:
        /*0008*/ 	.byte	0x04, 0x17
        /*000a*/ 	.short	(.L_11 - .L_10)
.L_10:
        /*000c*/ 	.word	0x00000000
        /*0010*/ 	.short	0x0002
        /*0012*/ 	.short	0x0010
        /*0014*/ 	.byte	0x00, 0xf0, 0x11, 0x00


	//----- nvinfo : EIATTR_KPARAM_INFO
	.align		4
.L_11:
        /*0018*/ 	.byte	0x04, 0x17
        /*001a*/ 	.short	(.L_13 - .L_12)
.L_12:
        /*001c*/ 	.word	0x00000000
        /*0020*/ 	.short	0x0001
        /*0022*/ 	.short	0x0008
        /*0024*/ 	.byte	0x00, 0xf4, 0x21, 0x00


	//----- nvinfo : EIATTR_KPARAM_INFO
	.align		4
.L_13:
        /*0028*/ 	.byte	0x04, 0x17
        /*002a*/ 	.short	(.L_15 - .L_14)
.L_14:
        /*002c*/ 	.word	0x00000000
        /*0030*/ 	.short	0x0000
        /*0032*/ 	.short	0x0000
        /*0034*/ 	.byte	0x00, 0xf4, 0x21, 0x00


	//----- nvinfo : EIATTR_SPARSE_MMA_MASK
	.align		4
.L_15:
        /*0038*/ 	.byte	0x03, 0x50
        /*003a*/ 	.short	0x0000


	//----- nvinfo : EIATTR_MAXREG_COUNT
	.align		4
        /*003c*/ 	.byte	0x03, 0x1b
        /*003e*/ 	.short	0x00ff


	//----- nvinfo : EIATTR_EXIT_INSTR_OFFSETS
	.align		4
        /*0040*/ 	.byte	0x04, 0x1c
        /*0042*/ 	.short	(.L_17 - .L_16)


	//   ....[0]....
.L_16:
        /*0044*/ 	.word	0x00000360


	//----- nvinfo : EIATTR_REQNTID
	.align		4
.L_17:
        /*0048*/ 	.byte	0x04, 0x10
        /*004a*/ 	.short	(.L_19 - .L_18)
.L_18:
        /*004c*/ 	.word	0x00000080
        /*0050*/ 	.word	0x00000001
        /*0054*/ 	.word	0x00000001


	//----- nvinfo : EIATTR_CBANK_PARAM_SIZE
	.align		4
.L_19:
        /*0058*/ 	.byte	0x03, 0x19
        /*005a*/ 	.short	0x0014


	//----- nvinfo : EIATTR_PARAM_CBANK
	.align		4
        /*005c*/ 	.byte	0x04, 0x0a
        /*005e*/ 	.short	(.L_21 - .L_20)
	.align		4
.L_20:
        /*0060*/ 	.word	index@(.nv.constant0.triton_poi_fused_convolution_max_pool2d_with_indices_relu_35)
        /*0064*/ 	.short	0x0210
        /*0066*/ 	.short	0x0014


	//----- nvinfo : EIATTR_SW_WAR
	.align		4
.L_21:
        /*0068*/ 	.byte	0x04, 0x36
        /*006a*/ 	.short	(.L_23 - .L_22)
.L_22:
        /*006c*/ 	.word	0x00000008
.L_23:


//--------------------- .nv.callgraph             --------------------------
	.section	.nv.callgraph,"",@"SHT_CUDA_CALLGRAPH"
	.align	4
	.sectionentsize	8
	.align		4
        /*0000*/ 	.word	0x00000000
	.align		4
        /*0004*/ 	.word	0xffffffff
	.align		4
        /*0008*/ 	.word	0x00000000
	.align		4
        /*000c*/ 	.word	0xfffffffe
	.align		4
        /*0010*/ 	.word	0x00000000
	.align		4
        /*0014*/ 	.word	0xfffffffd
	.align		4
        /*0018*/ 	.word	0x00000000
	.align		4
        /*001c*/ 	.word	0xfffffffc


//--------------------- .text.triton_poi_fused_convolution_max_pool2d_with_indices_relu_35 --------------------------
	.section	.text.triton_poi_fused_convolution_max_pool2d_with_indices_relu_35,"ax",@progbits
	.align	128
        .global         triton_poi_fused_convolution_max_pool2d_with_indices_relu_35
        .type           triton_poi_fused_convolution_max_pool2d_with_indices_relu_35,@function
        .size           triton_poi_fused_convolution_max_pool2d_with_indices_relu_35,(.L_x_1 - triton_poi_fused_convolution_max_pool2d_with_indices_relu_35)
        .other          triton_poi_fused_convolution_max_pool2d_with_indices_relu_35,@"STO_CUDA_ENTRY STV_DEFAULT"
triton_poi_fused_convolution_max_pool2d_with_indices_relu_35:
.text.triton_poi_fused_convolution_max_pool2d_with_indices_relu_35:
[----:B------:R-:W-:Y:S01]  /*0000*/  LDC R1, c[0x0][0x28] ;  /* 0x00000a00ff017b82 */ /* 0x000fe20000000800 */
[----:B------:R-:W1:Y:S01]  /*0010*/  S2R R0, SR_TID.X ;  /* 0x0000000000007919 */ /* 0x000e620000002100 */
[----:B------:R-:W-:Y:S01]  /*0020*/  ULDC.64 UR4, c[0x0][0x208] ;  /* 0x0000820000047ab9 */ /* 0x000fe20000000a00 */
[----:B------:R-:W2:Y:S01]  /*0030*/  S2R R3, SR_CTAID.X ;  /* 0x0000000000037919 */ /* 0x000ea20000002500 */
[----:B-1----:R-:W-:Y:S01]  /*0040*/  IMAD.SHL.U32 R0, R0, 0x2, RZ ;  /* 0x0000000200007824 */ /* 0x002fe200078e00ff */
[----:B--2---:R-:W-:-:S04]  /*0050*/  SHF.R.S32.HI R5, RZ, 0x17, R3 ;  /* 0x00000017ff057819 */ /* 0x004fc80000011403 */
[----:B------:R-:W-:Y:S02]  /*0060*/  LOP3.LUT R0, R0, 0xfe, RZ, 0xc0, !PT ;  /* 0x000000fe00007812 */ /* 0x000fe400078ec0ff */
[----:B------:R-:W-:-:S03]  /*0070*/  SGXT R5, R5, 0x1 ;  /* 0x000000010505781a */ /* 0x000fc60000000200 */
[----:B------:R-:W-:-:S05]  /*0080*/  IMAD R0, R3, 0x100, R0 ;  /* 0x0000010003007824 */ /* 0x000fca00078e0200 */
[----:B------:R-:W-:Y:S02]  /*0090*/  SHF.R.S32.HI R3, RZ, 0x1f, R0 ;  /* 0x0000001fff037819 */ /* 0x000fe40000011400 */
[-C--:B------:R-:W-:Y:S02]  /*00a0*/  LEA.HI R6, R5, R0.reuse, RZ, 0xb ;  /* 0x0000000005067211 */ /* 0x080fe400078f58ff */
[----:B------:R-:W-:Y:S02]  /*00b0*/  LEA.HI R4, R3, R0, RZ, 0x9 ;  /* 0x0000000003047211 */ /* 0x000fe400078f48ff */
[----:B------:R-:W1:Y:S01]  /*00c0*/  LDC.64 R2, c[0x0][0x210] ;  /* 0x00008400ff027b82 */ /* 0x000e620000000a00 */
[----:B------:R-:W-:Y:S01]  /*00d0*/  IMAD.SHL.U32 R7, R6, 0x4, RZ ;  /* 0x0000000406077824 */ /* 0x000fe200078e00ff */
[----:B------:R-:W-:-:S04]  /*00e0*/  SHF.R.S32.HI R5, RZ, 0x9, R4 ;  /* 0x00000009ff057819 */ /* 0x000fc80000011404 */
[----:B------:R-:W-:Y:S02]  /*00f0*/  LEA.HI R6, R5, R5, RZ, 0x2 ;  /* 0x0000000505067211 */ /* 0x000fe400078f10ff */
[----:B------:R-:W-:Y:S02]  /*0100*/  LOP3.LUT R8, R7, 0xffffe000, RZ, 0xc0, !PT ;  /* 0xffffe00007087812 */ /* 0x000fe400078ec0ff */
[----:B------:R-:W-:Y:S02]  /*0110*/  LOP3.LUT R7, R4, 0xfffffe00, RZ, 0xc0, !PT ;  /* 0xfffffe0004077812 */ /* 0x000fe400078ec0ff */
[----:B------:R-:W-:Y:S02]  /*0120*/  LOP3.LUT R6, R6, 0x3ffffc, RZ, 0xc0, !PT ;  /* 0x003ffffc06067812 */ /* 0x000fe400078ec0ff */
[----:B------:R-:W-:-:S03]  /*0130*/  IADD3 R7, R8, R0, -R7 ;  /* 0x0000000008077210 */ /* 0x000fc60007ffe807 */
[----:B------:R-:W-:-:S04]  /*0140*/  IMAD.IADD R6, R5, 0x1, -R6 ;  /* 0x0000000105067824 */ /* 0x000fc800078e0a06 */
[----:B------:R-:W-:-:S04]  /*0150*/  IMAD R11, R6, 0x400, R7 ;  /* 0x00000400060b7824 */ /* 0x000fc800078e0207 */
[C---:B------:R-:W-:Y:S02]  /*0160*/  VIADD R7, R11.reuse, 0x200 ;  /* 0x000002000b077836 */ /* 0x040fe40000000000 */
[----:B-1----:R-:W-:-:S04]  /*0170*/  IMAD.WIDE R4, R11, 0x4, R2 ;  /* 0x000000040b047825 */ /* 0x002fc800078e0202 */
[--C-:B------:R-:W-:Y:S02]  /*0180*/  IMAD.WIDE R6, R7, 0x4, R2.reuse ;  /* 0x0000000407067825 */ /* 0x100fe400078e0202 */
[----:B------:R-:W2:Y:S02]  /*0190*/  LDG.E.64 R4, desc[UR4][R4.64] ;  /* 0x0000000404047981 */ /* 0x000ea4000c1e1b00 */
[----:B------:R-:W-:Y:S02]  /*01a0*/  VIADD R9, R11, 0x1000 ;  /* 0x000010000b097836 */ /* 0x000fe40000000000 */
[----:B------:R-:W2:Y:S02]  /*01b0*/  LDG.E.64 R6, desc[UR4][R6.64] ;  /* 0x0000000406067981 */ /* 0x000ea4000c1e1b00 */
[----:B------:R-:W-:-:S04]  /*01c0*/  IMAD.WIDE R8, R9, 0x4, R2 ;  /* 0x0000000409087825 */ /* 0x000fc800078e0202 */
[----:B------:R-:W-:Y:S02]  /*01d0*/  VIADD R11, R11, 0x1200 ;  /* 0x000012000b0b7836 */ /* 0x000fe40000000000 */
[----:B------:R-:W3:Y:S02]  /*01e0*/  LDG.E.64 R8, desc[UR4][R8.64] ;  /* 0x0000000408087981 */ /* 0x000ee4000c1e1b00 */
[----:B------:R-:W-:Y:S02]  /*01f0*/  IMAD.WIDE R2, R11, 0x4, R2 ;  /* 0x000000040b027825 */ /* 0x000fe400078e0202 */
[----:B------:R-:W1:Y:S03]  /*0200*/  LDC.64 R10, c[0x0][0x218] ;  /* 0x00008600ff0a7b82 */ /* 0x000e660000000a00 */
[----:B------:R1:W4:Y:S02]  /*0210*/  LDG.E.64 R12, desc[UR4][R2.64] ;  /* 0x00000004020c7981 */ /* 0x000324000c1e1b00 */
[----:B-1----:R-:W-:Y:S01]  /*0220*/  IMAD.WIDE R2, R0, 0x4, R10 ;  /* 0x0000000400027825 */ /* 0x002fe200078e020a */
[----:B--2---:R-:W-:-:S02]  /*0230*/  FSETP.GT.AND P2, PT, R6, R4, PT ;  /* 0x000000040600720b */ /* 0x004fc40003f44000 */
[C---:B------:R-:W-:Y:S02]  /*0240*/  FSETP.GT.AND P3, PT, R7.reuse, R5, PT ;  /* 0x000000050700720b */ /* 0x040fe40003f64000 */
[----:B------:R-:W-:Y:S02]  /*0250*/  FSETP.NAN.AND P4, PT, R6, R6, PT ;  /* 0x000000060600720b */ /* 0x000fe40003f88000 */
[----:B------:R-:W-:Y:S02]  /*0260*/  FSETP.NAN.AND P5, PT, R7, R7, PT ;  /* 0x000000070700720b */ /* 0x000fe40003fa8000 */
[----:B---3--:R-:W-:Y:S02]  /*0270*/  FSETP.NAN.AND P0, PT, R8, R8, PT ;  /* 0x000000080800720b */ /* 0x008fe40003f08000 */
[----:B------:R-:W-:-:S03]  /*0280*/  FSETP.NAN.AND P1, PT, R9, R9, PT ;  /* 0x000000090900720b */ /* 0x000fc60003f28000 */
[----:B------:R-:W-:Y:S02]  /*0290*/  @!P2 FSEL R6, R6, R4, P4 ;  /* 0x000000040606a208 */ /* 0x000fe40002000000 */
[----:B------:R-:W-:Y:S02]  /*02a0*/  @!P3 FSEL R7, R7, R5, P5 ;  /* 0x000000050707b208 */ /* 0x000fe40002800000 */
[----:B----4-:R-:W-:Y:S02]  /*02b0*/  FSETP.NAN.AND P2, PT, R12, R12, PT ;  /* 0x0000000c0c00720b */ /* 0x010fe40003f48000 */
[----:B------:R-:W-:Y:S02]  /*02c0*/  FSETP.NAN.AND P3, PT, R13, R13, PT ;  /* 0x0000000d0d00720b */ /* 0x000fe40003f68000 */
[----:B------:R-:W-:Y:S02]  /*02d0*/  FSETP.GEU.AND P4, PT, R6, R8, PT ;  /* 0x000000080600720b */ /* 0x000fe40003f8e000 */
[----:B------:R-:W-:-:S02]  /*02e0*/  FSETP.GEU.AND P5, PT, R7, R9, PT ;  /* 0x000000090700720b */ /* 0x000fc40003fae000 */
[----:B------:R-:W-:Y:S02]  /*02f0*/  @!P0 FSEL R8, R8, R6, !P4 ;  /* 0x0000000608088208 */ /* 0x000fe40006000000 */
[----:B------:R-:W-:Y:S02]  /*0300*/  @!P1 FSEL R9, R9, R7, !P5 ;  /* 0x0000000709099208 */ /* 0x000fe40006800000 */
[----:B------:R-:W-:Y:S02]  /*0310*/  FSETP.GEU.AND P0, PT, R8, R12, PT ;  /* 0x0000000c0800720b */ /* 0x000fe40003f0e000 */
[----:B------:R-:W-:Y:S02]  /*0320*/  FSETP.GEU.AND P1, PT, R9, R13, PT ;  /* 0x0000000d0900720b */ /* 0x000fe40003f2e000 */
[----:B------:R-:W-:Y:S02]  /*0330*/  @!P2 SEL R12, R12, R8, !P0 ;  /* 0x000000080c0ca207 */ /* 0x000fe40004000000 */
[----:B------:R-:W-:-:S05]  /*0340*/  @!P3 SEL R13, R13, R9, !P1 ;  /* 0x000000090d0db207 */ /* 0x000fca0004800000 */
[----:B------:R-:W-:Y:S01]  /*0350*/  STG.E.64 desc[UR4][R2.64], R12 ;  /* 0x0000000c02007986 */ /* 0x000fe2000c101b04 */
[----:B------:R-:W-:Y:S05]  /*0360*/  EXIT ;  /* 0x000000000000794d */ /* 0x000fea0003800000 */
.L_x_0:
[----:B------:R-:W-:-:S00]  /*0370*/  BRA `(.L_x_0) ;  /* 0xfffffffc00fc7947 */ /* 0x000fc0000383ffff */
[----:B------:R-:W-:-:S00]  /*0380*/  NOP ;  /* 0x0000000000007918 */ /* 0x000fc00000000000 */
[----:B------:R-:W-:-:S00]  /*0390*/  NOP ;  /* 0x0000000000007918 */ /* 0x000fc00000000000 */
[----:B------:R-:W-:-:S00]  /*03a0*/  NOP ;  /* 0x0000000000007918 */ /* 0x000fc00000000000 */
[----:B------:R-:W-:-:S00]  /*03b0*/  NOP ;  /* 0x0000000000007918 */ /* 0x000fc00000000000 */
[----:B------:R-:W-:-:S00]  /*03c0*/  NOP ;  /* 0x0000000000007918 */ /* 0x000fc00000000000 */
[----:B------:R-:W-:-:S00]  /*03d0*/  NOP ;  /* 0x0000000000007918 */ /* 0x000fc00000000000 */
[----:B------:R-:W-:-:S00]  /*03e0*/  NOP ;  /* 0x0000000000007918 */ /* 0x000fc00000000000 */
[----:B------:R-:W-:-:S00]  /*03f0*/  NOP ;  /* 0x0000000000007918 */ /* 0x000fc00000000000 */
.L_x_1:


//--------------------- .nv.constant0.triton_poi_fused_convolution_max_pool2d_with_indices_relu_35 --------------------------
	.section	.nv.constant0.triton_poi_fused_convolution_max_pool2d_with_indices_relu_35,"a",@progbits
	.sectionflags	@""
	.align	4
.nv.constant0.triton_poi_fused_convolution_max_pool2d_with_indices_relu_35:
	.zero		548
